	.headerflags	@"EF_CUDA_TEXMODE_UNIFIED EF_CUDA_64BIT_ADDRESS EF_CUDA_ACCELERATORS EF_CUDA_SM90 EF_CUDA_VIRTUAL_SM(EF_CUDA_SM90)"
	.elftype	@"ET_EXEC"


//--------------------- .nv.info                  --------------------------
	.section	.nv.info,"",@"SHT_CUDA_INFO"
	.align	4


	//----- nvinfo : EIATTR_REGCOUNT
	.align		4
        /*0000*/ 	.byte	0x04, 0x2f
        /*0002*/ 	.short	(.L_1 - .L_0)
	.align		4
.L_0:
        /*0004*/ 	.word	index@(triton_poi_fused_cat_1)
        /*0008*/ 	.word	0x00000010


	//----- nvinfo : EIATTR_MIN_STACK_SIZE
	.align		4
.L_1:
        /*000c*/ 	.byte	0x04, 0x12
        /*000e*/ 	.short	(.L_3 - .L_2)
	.align		4
.L_2:
        /*0010*/ 	.word	index@(triton_poi_fused_cat_1)
        /*0014*/ 	.word	0x00000000


	//----- nvinfo : EIATTR_FRAME_SIZE
	.align		4
.L_3:
        /*0018*/ 	.byte	0x04, 0x11
        /*001a*/ 	.short	(.L_5 - .L_4)
	.align		4
.L_4:
        /*001c*/ 	.word	index@(triton_poi_fused_cat_1)
        /*0020*/ 	.word	0x00000000


	//----- nvinfo : EIATTR_MIN_STACK_SIZE
	.align		4
.L_5:
        /*0024*/ 	.byte	0x04, 0x12
        /*0026*/ 	.short	(.L_7 - .L_6)
	.align		4
.L_6:
        /*0028*/ 	.word	index@(triton_poi_fused_cat_1)
        /*002c*/ 	.word	0x00000000
.L_7:


//--------------------- .nv.info.triton_poi_fused_cat_1 --------------------------
	.section	.nv.info.triton_poi_fused_cat_1,"",@"SHT_CUDA_INFO"
	.sectionflags	@""
	.align	4


	//----- nvinfo : EIATTR_CUDA_API_VERSION
	.align		4
        /*0000*/ 	.byte	0x04, 0x37
        /*0002*/ 	.short	(.L_9 - .L_8)
.L_8:
        /*0004*/ 	.word	0x0000007c


	//----- nvinfo : EIATTR_KPARAM_INFO
	.align		4
.L_9:
        /*0008*/ 	.byte	0x04, 0x17
        /*000a*/ 	.short	(.L_11 - .L_10)
.L_10:
        /*000c*/ 	.word	0x00000000
        /*0010*/ 	.short	0x0003
        /*0012*/ 	.short	0x0018
        /*0014*/ 	.byte	0x00, 0xf0, 0x11, 0x00


	//----- nvinfo : EIATTR_KPARAM_INFO
	.align		4
.L_11:
        /*0018*/ 	.byte	0x04, 0x17
        /*001a*/ 	.short	(.L_13 - .L_12)
.L_12:
        /*001c*/ 	.word	0x00000000
        /*0020*/ 	.short	0x0002
        /*0022*/ 	.short	0x0010
        /*0024*/ 	.byte	0x00, 0xf4, 0x21, 0x00


	//----- nvinfo : EIATTR_KPARAM_INFO
	.align		4
.L_13:
        /*0028*/ 	.byte	0x04, 0x17
        /*002a*/ 	.short	(.L_15 - .L_14)
.L_14:
        /*002c*/ 	.word	0x00000000
        /*0030*/ 	.short	0x0001
        /*0032*/ 	.short	0x0008
        /*0034*/ 	.byte	0x00, 0xf4, 0x21, 0x00


	//----- nvinfo : EIATTR_KPARAM_INFO
	.align		4
.L_15:
        /*0038*/ 	.byte	0x04, 0x17
        /*003a*/ 	.short	(.L_17 - .L_16)
.L_16:
        /*003c*/ 	.word	0x00000000
        /*0040*/ 	.short	0x0000
        /*0042*/ 	.short	0x0000
        /*0044*/ 	.byte	0x00, 0xf4, 0x21, 0x00


	//----- nvinfo : EIATTR_SPARSE_MMA_MASK
	.align		4
.L_17:
        /*0048*/ 	.byte	0x03, 0x50
        /*004a*/ 	.short	0x0000


	//----- nvinfo : EIATTR_MAXREG_COUNT
	.align		4
        /*004c*/ 	.byte	0x03, 0x1b
        /*004e*/ 	.short	0x00ff


	//----- nvinfo : EIATTR_EXIT_INSTR_OFFSETS
	.align		4
        /*0050*/ 	.byte	0x04, 0x1c
        /*0052*/ 	.short	(.L_19 - .L_18)


	//   ....[0]....
.L_18:
        /*0054*/ 	.word	0x00000380


	//   ....[1]....
        /*0058*/ 	.word	0x000003a0


	//----- nvinfo : EIATTR_REQNTID
	.align		4
.L_19:
        /*005c*/ 	.byte	0x04, 0x10
        /*005e*/ 	.short	(.L_21 - .L_20)
.L_20:
        /*0060*/ 	.word	0x00000080
        /*0064*/ 	.word	0x00000001
        /*0068*/ 	.word	0x00000001


	//----- nvinfo : EIATTR_CBANK_PARAM_SIZE
	.align		4
.L_21:
        /*006c*/ 	.byte	0x03, 0x19
        /*006e*/ 	.short	0x001c


	//----- nvinfo : EIATTR_PARAM_CBANK
	.align		4
        /*0070*/ 	.byte	0x04, 0x0a
        /*0072*/ 	.short	(.L_23 - .L_22)
	.align		4
.L_22:
        /*0074*/ 	.word	index@(.nv.constant0.triton_poi_fused_cat_1)
        /*0078*/ 	.short	0x0210
        /*007a*/ 	.short	0x001c


	//----- nvinfo : EIATTR_SW_WAR
	.align		4
.L_23:
        /*007c*/ 	.byte	0x04, 0x36
        /*007e*/ 	.short	(.L_25 - .L_24)
.L_24:
        /*0080*/ 	.word	0x00000008
.L_25:


//--------------------- .nv.callgraph             --------------------------
	.section	.nv.callgraph,"",@"SHT_CUDA_CALLGRAPH"
	.align	4
	.sectionentsize	8
	.align		4
        /*0000*/ 	.word	0x00000000
	.align		4
        /*0004*/ 	.word	0xffffffff
	.align		4
        /*0008*/ 	.word	0x00000000
	.align		4
        /*000c*/ 	.word	0xfffffffe
	.align		4
        /*0010*/ 	.word	0x00000000
	.align		4
        /*0014*/ 	.word	0xfffffffd
	.align		4
        /*0018*/ 	.word	0x00000000
	.align		4
        /*001c*/ 	.word	0xfffffffc


//--------------------- .text.triton_poi_fused_cat_1 --------------------------
	.section	.text.triton_poi_fused_cat_1,"ax",@progbits
	.align	128
        .global         triton_poi_fused_cat_1
        .type           triton_poi_fused_cat_1,@function
        .size           triton_poi_fused_cat_1,(.L_x_1 - triton_poi_fused_cat_1)
        .other          triton_poi_fused_cat_1,@"STO_CUDA_ENTRY STV_DEFAULT"
triton_poi_fused_cat_1:
.text.triton_poi_fused_cat_1:
[----:B------:R-:W0:Y:S02]  /*0000*/  LDC R1, c[0x0][0x28] ;  /* 0x00000a00ff017b82 */ /* 0x000e240000000800 */
[----:B------:R-:W1:Y:S01]  /*0010*/  S2R R0, SR_TID.X ;  /* 0x0000000000007919 */ /* 0x000e620000002100 */
[----:B------:R-:W-:Y:S01]  /*0020*/  ULDC.64 UR4, c[0x0][0x208] ;  /* 0x0000820000047ab9 */ /* 0x000fe20000000a00 */
[----:B------:R-:W2:Y:S01]  /*0030*/  S2R R3, SR_CTAID.X ;  /* 0x0000000000037919 */ /* 0x000ea20000002500 */
[----:B-1----:R-:W-:Y:S02]  /*0040*/  LOP3.LUT R0, R0, 0x7f, RZ, 0xc0, !PT ;  /* 0x0000007f00007812 */ /* 0x002fe400078ec0ff */
[----:B--2---:R-:W-:-:S03]  /*0050*/  SHF.R.S32.HI R2, RZ, 0x18, R3 ;  /* 0x00000018ff027819 */ /* 0x004fc60000011403 */
[----:B------:R-:W-:Y:S01]  /*0060*/  IMAD R0, R3, 0x80, R0 ;  /* 0x0000008003007824 */ /* 0x000fe200078e0200 */
[----:B------:R-:W-:-:S04]  /*0070*/  SGXT R3, R2, 0x1 ;  /* 0x000000010203781a */ /* 0x000fc80000000200 */
[CC--:B------:R-:W-:Y:S02]  /*0080*/  LEA.HI R2, R3.reuse, R0.reuse, RZ, 0x2 ;  /* 0x0000000003027211 */ /* 0x0c0fe400078f10ff */
[----:B------:R-:W-:Y:S02]  /*0090*/  LEA.HI R3, R3, R0, RZ, 0x4 ;  /* 0x0000000003037211 */ /* 0x000fe400078f20ff */
[----:B------:R-:W-:Y:S02]  /*00a0*/  SHF.R.S32.HI R4, RZ, 0x2, R2 ;  /* 0x00000002ff047819 */ /* 0x000fe40000011402 */
[----:B------:R-:W-:Y:S02]  /*00b0*/  LOP3.LUT R7, R2, 0xfffffffc, RZ, 0xc0, !PT ;  /* 0xfffffffc02077812 */ /* 0x000fe400078ec0ff */
[----:B------:R-:W-:Y:S02]  /*00c0*/  LEA.HI R5, R4, R4, RZ, 0x2 ;  /* 0x0000000404057211 */ /* 0x000fe400078f10ff */
[----:B------:R-:W-:Y:S01]  /*00d0*/  SHF.R.S32.HI R3, RZ, 0x4, R3 ;  /* 0x00000004ff037819 */ /* 0x000fe20000011403 */
[----:B------:R-:W-:Y:S01]  /*00e0*/  IMAD.IADD R10, R0, 0x1, -R7 ;  /* 0x00000001000a7824 */ /* 0x000fe200078e0a07 */
[----:B------:R-:W-:-:S02]  /*00f0*/  LOP3.LUT R5, R5, 0xfffffffc, RZ, 0xc0, !PT ;  /* 0xfffffffc05057812 */ /* 0x000fc400078ec0ff */
[C---:B------:R-:W-:Y:S02]  /*0100*/  LEA.HI R2, R3.reuse, R3, RZ, 0x2 ;  /* 0x0000000303027211 */ /* 0x040fe400078f10ff */
[----:B------:R-:W-:Y:S01]  /*0110*/  ISETP.GT.AND P0, PT, R10, -0x3, PT ;  /* 0xfffffffd0a00780c */ /* 0x000fe20003f04270 */
[----:B------:R-:W-:Y:S01]  /*0120*/  IMAD.IADD R8, R4, 0x1, -R5 ;  /* 0x0000000104087824 */ /* 0x000fe200078e0a05 */
[----:B------:R-:W-:Y:S01]  /*0130*/  LOP3.LUT R2, R2, 0xfffffffc, RZ, 0xc0, !PT ;  /* 0xfffffffc02027812 */ /* 0x000fe200078ec0ff */
[----:B------:R-:W1:Y:S01]  /*0140*/  LDC.64 R4, c[0x0][0x210] ;  /* 0x00008400ff047b82 */ /* 0x000e620000000a00 */
[----:B------:R-:W-:Y:S02]  /*0150*/  SEL R9, RZ, 0x1, !P0 ;  /* 0x00000001ff097807 */ /* 0x000fe40004000000 */
[----:B------:R-:W-:Y:S01]  /*0160*/  ISETP.GT.AND P1, PT, R8, -0x3, PT ;  /* 0xfffffffd0800780c */ /* 0x000fe20003f24270 */
[----:B------:R-:W-:Y:S01]  /*0170*/  IMAD.IADD R6, R3, 0x1, -R2 ;  /* 0x0000000103067824 */ /* 0x000fe200078e0a02 */
[----:B------:R-:W-:-:S02]  /*0180*/  SHF.R.S32.HI R7, RZ, 0x1f, R0 ;  /* 0x0000001fff077819 */ /* 0x000fc40000011400 */
[----:B------:R-:W-:Y:S01]  /*0190*/  SEL R12, RZ, 0x1fffe, !P1 ;  /* 0x0001fffeff0c7807 */ /* 0x000fe20004800000 */
[----:B------:R-:W2:Y:S01]  /*01a0*/  LDC.64 R2, c[0x0][0x218] ;  /* 0x00008600ff027b82 */ /* 0x000ea20000000a00 */
[----:B------:R-:W-:Y:S02]  /*01b0*/  ISETP.GE.AND P0, PT, R0, 0x100, PT ;  /* 0x000001000000780c */ /* 0x000fe40003f06270 */
[----:B------:R-:W-:Y:S01]  /*01c0*/  ISETP.GT.AND P1, PT, R6, 0x2, PT ;  /* 0x000000020600780c */ /* 0x000fe20003f24270 */
[----:B------:R-:W-:Y:S01]  /*01d0*/  IMAD.IADD R9, R9, 0x1, R12 ;  /* 0x0000000109097824 */ /* 0x000fe200078e020c */
[----:B------:R-:W-:Y:S02]  /*01e0*/  LEA.HI R7, R7, R0, RZ, 0x6 ;  /* 0x0000000007077211 */ /* 0x000fe400078f30ff */
[----:B------:R-:W-:Y:S02]  /*01f0*/  SEL R13, RZ, 0x7fff8, P0 ;  /* 0x0007fff8ff0d7807 */ /* 0x000fe40000000000 */
[----:B------:R-:W-:-:S02]  /*0200*/  SEL R12, RZ, 0x4, !P1 ;  /* 0x00000004ff0c7807 */ /* 0x000fc40004800000 */
[----:B------:R-:W-:Y:S02]  /*0210*/  LOP3.LUT R11, R9, 0x3, RZ, 0xc0, !PT ;  /* 0x00000003090b7812 */ /* 0x000fe400078ec0ff */
[----:B------:R-:W-:Y:S02]  /*0220*/  LOP3.LUT R9, R7, 0xffffffc0, RZ, 0xc0, !PT ;  /* 0xffffffc007097812 */ /* 0x000fe400078ec0ff */
[----:B------:R-:W-:Y:S02]  /*0230*/  IADD3 R11, R11, R13, R12 ;  /* 0x0000000d0b0b7210 */ /* 0x000fe40007ffe00c */
[----:B------:R-:W-:Y:S01]  /*0240*/  ISETP.GE.AND P2, PT, R6, 0x3, PT ;  /* 0x000000030600780c */ /* 0x000fe20003f46270 */
[----:B------:R-:W-:Y:S01]  /*0250*/  IMAD.IADD R13, R9, 0x1, R10 ;  /* 0x00000001090d7824 */ /* 0x000fe200078e020a */
[----:B------:R-:W-:Y:S01]  /*0260*/  LOP3.LUT R11, R11, 0xf, RZ, 0xc0, !PT ;  /* 0x0000000f0b0b7812 */ /* 0x000fe200078ec0ff */
[----:B------:R-:W-:Y:S01]  /*0270*/  IMAD.IADD R6, R0, 0x1, -R9 ;  /* 0x0000000100067824 */ /* 0x000fe200078e0a09 */
[----:B------:R-:W-:Y:S01]  /*0280*/  SHF.R.S32.HI R7, RZ, 0x6, R7 ;  /* 0x00000006ff077819 */ /* 0x000fe20000011407 */
[----:B------:R-:W-:Y:S01]  /*0290*/  IMAD R13, R8, 0x8, R13 ;  /* 0x00000008080d7824 */ /* 0x000fe200078e020d */
[----:B------:R-:W-:Y:S01]  /*02a0*/  ISETP.LT.AND P1, PT, R0, 0x100, !P2 ;  /* 0x000001000000780c */ /* 0x000fe20005721270 */
[----:B------:R-:W-:Y:S01]  /*02b0*/  IMAD.MOV.U32 R8, RZ, RZ, RZ ;  /* 0x000000ffff087224 */ /* 0x000fe200078e00ff */
[----:B------:R-:W-:Y:S01]  /*02c0*/  ISETP.NE.AND P3, PT, R11, 0xf, PT ;  /* 0x0000000f0b00780c */ /* 0x000fe20003f65270 */
[----:B------:R-:W-:-:S02]  /*02d0*/  IMAD R7, R7, 0x30, R6 ;  /* 0x0000003007077824 */ /* 0x000fc400078e0206 */
[----:B------:R-:W-:Y:S02]  /*02e0*/  VIADD R13, R13, 0x12 ;  /* 0x000000120d0d7836 */ /* 0x000fe40000000000 */
[----:B-1----:R-:W-:Y:S02]  /*02f0*/  IMAD.WIDE R4, R7, 0x4, R4 ;  /* 0x0000000407047825 */ /* 0x002fe400078e0204 */
[----:B------:R-:W1:Y:S02]  /*0300*/  LDC.64 R6, c[0x0][0x220] ;  /* 0x00008800ff067b82 */ /* 0x000e640000000a00 */
[----:B------:R-:W-:Y:S02]  /*0310*/  IMAD.MOV.U32 R10, RZ, RZ, RZ ;  /* 0x000000ffff0a7224 */ /* 0x000fe400078e00ff */
[----:B--2---:R-:W-:Y:S01]  /*0320*/  IMAD.WIDE R2, R13, 0x4, R2 ;  /* 0x000000040d027825 */ /* 0x004fe200078e0202 */
[----:B------:R-:W2:Y:S04]  /*0330*/  @P1 LDG.E R8, desc[UR4][R4.64] ;  /* 0x0000000404081981 */ /* 0x000ea8000c1e1900 */
[----:B------:R-:W3:Y:S01]  /*0340*/  @!P3 LDG.E.EL R10, desc[UR4][R2.64] ;  /* 0x00000004020ab981 */ /* 0x000ee2000c2e1900 */
[----:B-1----:R-:W-:Y:S01]  /*0350*/  IMAD.WIDE R6, R0, 0x4, R6 ;  /* 0x0000000400067825 */ /* 0x002fe200078e0206 */
[----:B--2---:R-:W-:-:S02]  /*0360*/  SEL R9, R8, RZ, P1 ;  /* 0x000000ff08097207 */ /* 0x004fc40000800000 */
[----:B---3--:R-:W-:Y:S01]  /*0370*/  @P2 SEL R9, R10, RZ, !P3 ;  /* 0x000000ff0a092207 */ /* 0x008fe20005800000 */
[----:B------:R-:W-:Y:S06]  /*0380*/  @P0 EXIT ;  /* 0x000000000000094d */ /* 0x000fec0003800000 */
[----:B------:R-:W-:Y:S01]  /*0390*/  STG.E desc[UR4][R6.64], R9 ;  /* 0x0000000906007986 */ /* 0x000fe2000c101904 */
[----:B------:R-:W-:Y:S05]  /*03a0*/  EXIT ;  /* 0x000000000000794d */ /* 0x000fea0003800000 */
.L_x_0:
[----:B------:R-:W-:-:S00]  /*03b0*/  BRA `(.L_x_0) ;  /* 0xfffffffc00fc7947 */ /* 0x000fc0000383ffff */
[----:B------:R-:W-:-:S00]  /*03c0*/  NOP ;  /* 0x0000000000007918 */ /* 0x000fc00000000000 */
        /* <DEDUP_REMOVED lines=11> */
.L_x_1:


//--------------------- .nv.constant0.triton_poi_fused_cat_1 --------------------------
	.section	.nv.constant0.triton_poi_fused_cat_1,"a",@progbits
	.sectionflags	@""
	.align	4
.nv.constant0.triton_poi_fused_cat_1:
	.zero		556
